//
// Generated by NVIDIA NVVM Compiler
//
// Compiler Build ID: CL-36424714
// Cuda compilation tools, release 13.0, V13.0.88
// Based on NVVM 20.0.0
//

.version 9.0
.target sm_100
.address_size 64

	// .globl	Hello
.extern .func  (.param .b32 func_retval0) vprintf
(
	.param .b64 vprintf_param_0,
	.param .b64 vprintf_param_1
)
;
.global .align 1 .b8 $str[30] = {72, 101, 108, 108, 111, 32, 87, 111, 114, 108, 100, 32, 102, 114, 111, 109, 32, 71, 80, 85, 32, 32, 10, 37, 100, 32, 37, 100, 32};

.visible .entry Hello(
	.param .u64 .ptr .align 1 Hello_param_0,
	.param .u64 .ptr .align 1 Hello_param_1
)
{
	.local .align 8 .b8 	__local_depot0[8];
	.reg .b64 	%SP;
	.reg .b64 	%SPL;
	.reg .b32 	%r<7>;
	.reg .b64 	%rd<9>;

	mov.u64 	%SPL, __local_depot0;
	cvta.local.u64 	%SP, %SPL;
	ld.param.u64 	%rd1, [Hello_param_0];
	ld.param.u64 	%rd2, [Hello_param_1];
	cvta.to.global.u64 	%rd3, %rd2;
	cvta.to.global.u64 	%rd4, %rd1;
	ld.global.u32 	%r1, [%rd4];
	add.s32 	%r2, %r1, 1;
	st.global.u32 	[%rd3], %r2;
	ld.global.u32 	%r3, [%rd4+4];
	add.s32 	%r4, %r3, 1;
	st.global.u32 	[%rd3+4], %r4;
	add.u64 	%rd5, %SP, 0;
	add.u64 	%rd6, %SPL, 0;
	st.local.v2.u32 	[%rd6], {%r2, %r4};
	mov.u64 	%rd7, $str;
	cvta.global.u64 	%rd8, %rd7;
	{ // callseq 0, 0
	.param .b64 param0;
	st.param.b64 	[param0], %rd8;
	.param .b64 param1;
	st.param.b64 	[param1], %rd5;
	.param .b32 retval0;
	call.uni (retval0), 
	vprintf, 
	(
	param0, 
	param1
	);
	ld.param.b32 	%r5, [retval0];
	} // callseq 0
	bar.sync 	0;
	ret;

}


// ===== COMPILED SASS (sm_100) =====

	.target	sm_100

	.elftype	@"ET_EXEC"


//--------------------- .note.nv.tkinfo           --------------------------
	.section	.note.nv.tkinfo,"",@"SHT_NOTE"
	.sectionflags	@"SHF_NOTE_NV_TKINFO"
	.tkinfo
        /*0018*/ 	.word	0x00000002
        /*0030*/ 	.string	""
        /*0030*/ 	.string	"ptxas"
        /*0030*/ 	.string	"Cuda compilation tools, release 13.0, V13.0.88"
        /*0030*/ 	.string	"Build cuda_13.0.r13.0/compiler.36424714_0"
        /*0030*/ 	.string	"-arch sm_100 -m 64 "



//--------------------- .note.nv.cuinfo           --------------------------
	.section	.note.nv.cuinfo,"",@"SHT_NOTE"
	.sectionflags	@"SHF_NOTE_NV_CUINFO"
        /*0018*/ 	.short	0x0002
        /*001a*/ 	.short	0x0064
        /*001c*/ 	.short	0x0082
	.zero		2


//--------------------- .nv.info                  --------------------------
	.section	.nv.info,"",@"SHT_CUDA_INFO"
	.align	4


	//----- nvinfo : EIATTR_REGCOUNT
	.align		4
        /*0000*/ 	.byte	0x04, 0x2f
        /*0002*/ 	.short	(.L_2 - .L_1)
	.align		4
.L_1:
        /*0004*/ 	.word	index@(Hello)
        /*0008*/ 	.word	0x00000018


	//----- nvinfo : EIATTR_FRAME_SIZE
	.align		4
.L_2:
        /*000c*/ 	.byte	0x04, 0x11
        /*000e*/ 	.short	(.L_4 - .L_3)
	.align		4
.L_3:
        /*0010*/ 	.word	index@(Hello)
        /*0014*/ 	.word	0x00000008


	//----- nvinfo : EIATTR_MIN_STACK_SIZE
	.align		4
.L_4:
        /*0018*/ 	.byte	0x04, 0x12
        /*001a*/ 	.short	(.L_6 - .L_5)
	.align		4
.L_5:
        /*001c*/ 	.word	index@(Hello)
        /*0020*/ 	.word	0x00000008
.L_6:


//--------------------- .nv.compat                --------------------------
	.section	.nv.compat,"",@"SHT_CUDA_COMPAT_INFO"
	.align	4
        /*0000*/ 	.byte	0x02, 0x09, 0x00, 0x00, 0x02, 0x02, 0x01, 0x00, 0x02, 0x05, 0x05, 0x00, 0x03, 0x07, 0x01, 0x01
        /*0010*/ 	.byte	0x02, 0x03, 0x00, 0x00, 0x02, 0x06, 0x01, 0x00, 0x04, 0x0b, 0x08, 0x00, 0x09, 0x00, 0x00, 0x00
        /*0020*/ 	.byte	0x00, 0x00, 0x00, 0x00


//--------------------- .nv.info.Hello            --------------------------
	.section	.nv.info.Hello,"",@"SHT_CUDA_INFO"
	.sectionflags	@""
	.align	4


	//----- nvinfo : EIATTR_CUDA_API_VERSION
	.align		4
        /*0000*/ 	.byte	0x04, 0x37
        /*0002*/ 	.short	(.L_8 - .L_7)
.L_7:
        /*0004*/ 	.word	0x00000082


	//----- nvinfo : EIATTR_KPARAM_INFO
	.align		4
.L_8:
        /*0008*/ 	.byte	0x04, 0x17
        /*000a*/ 	.short	(.L_10 - .L_9)
.L_9:
        /*000c*/ 	.word	0x00000000
        /*0010*/ 	.short	0x0001
        /*0012*/ 	.short	0x0008
        /*0014*/ 	.byte	0x00, 0xf5, 0x21, 0x00


	//----- nvinfo : EIATTR_KPARAM_INFO
	.align		4
.L_10:
        /*0018*/ 	.byte	0x04, 0x17
        /*001a*/ 	.short	(.L_12 - .L_11)
.L_11:
        /*001c*/ 	.word	0x00000000
        /*0020*/ 	.short	0x0000
        /*0022*/ 	.short	0x0000
        /*0024*/ 	.byte	0x00, 0xf5, 0x21, 0x00


	//----- nvinfo : EIATTR_SPARSE_MMA_MASK
	.align		4
.L_12:
        /*0028*/ 	.byte	0x03, 0x50
        /*002a*/ 	.short	0x0000


	//----- nvinfo : EIATTR_MAXREG_COUNT
	.align		4
        /*002c*/ 	.byte	0x03, 0x1b
        /*002e*/ 	.short	0x00ff


	//----- nvinfo : EIATTR_NUM_BARRIERS
	.align		4
        /*0030*/ 	.byte	0x02, 0x4c
        /*0032*/ 	.byte	0x01
	.zero		1


	//----- nvinfo : EIATTR_EXTERNS
	.align		4
        /*0034*/ 	.byte	0x04, 0x0f
        /*0036*/ 	.short	(.L_14 - .L_13)


	//   ....[0]....
	.align		4
.L_13:
        /*0038*/ 	.word	index@(vprintf)


	//----- nvinfo : EIATTR_MERCURY_ISA_VERSION
	.align		4
.L_14:
        /*003c*/ 	.byte	0x03, 0x5f
        /*003e*/ 	.short	0x0101


	//----- nvinfo : EIATTR_VRC_CTA_INIT_COUNT
	.align		4
        /*0040*/ 	.byte	0x02, 0x4a
	.zero		1
	.zero		1


	//----- nvinfo : EIATTR_SYSCALL_OFFSETS
	.align		4
        /*0044*/ 	.byte	0x04, 0x46
        /*0046*/ 	.short	(.L_16 - .L_15)


	//   ....[0]....
.L_15:
        /*0048*/ 	.word	0x00000160


	//----- nvinfo : EIATTR_EXIT_INSTR_OFFSETS
	.align		4
.L_16:
        /*004c*/ 	.byte	0x04, 0x1c
        /*004e*/ 	.short	(.L_18 - .L_17)


	//   ....[0]....
.L_17:
        /*0050*/ 	.word	0x00000190


	//----- nvinfo : EIATTR_CBANK_PARAM_SIZE
	.align		4
.L_18:
        /*0054*/ 	.byte	0x03, 0x19
        /*0056*/ 	.short	0x0010


	//----- nvinfo : EIATTR_PARAM_CBANK
	.align		4
        /*0058*/ 	.byte	0x04, 0x0a
        /*005a*/ 	.short	(.L_20 - .L_19)
	.align		4
.L_19:
        /*005c*/ 	.word	index@(.nv.constant0.Hello)
        /*0060*/ 	.short	0x0380
        /*0062*/ 	.short	0x0010


	//----- nvinfo : EIATTR_SW_WAR
	.align		4
.L_20:
        /*0064*/ 	.byte	0x04, 0x36
        /*0066*/ 	.short	(.L_22 - .L_21)
.L_21:
        /*0068*/ 	.word	0x00000008
.L_22:


//--------------------- .nv.callgraph             --------------------------
	.section	.nv.callgraph,"",@"SHT_CUDA_CALLGRAPH"
	.align	4
	.sectionentsize	8
	.align		4
        /*0000*/ 	.word	0x00000000
	.align		4
        /*0004*/ 	.word	0xffffffff
	.align		4
        /*0008*/ 	.word	index@(Hello)
	.align		4
        /*000c*/ 	.word	index@(vprintf)
	.align		4
        /*0010*/ 	.word	0x00000000
	.align		4
        /*0014*/ 	.word	0xfffffffe
	.align		4
        /*0018*/ 	.word	0x00000000
	.align		4
        /*001c*/ 	.word	0xfffffffd
	.align		4
        /*0020*/ 	.word	0x00000000
	.align		4
        /*0024*/ 	.word	0xfffffffc


//--------------------- .nv.constant4             --------------------------
	.section	.nv.constant4,"a",@progbits
	.align	8
	.align		8
.nv.constant4:
        /*0000*/ 	.dword	vprintf
	.align		8
        /*0008*/ 	.dword	$str


//--------------------- .text.Hello               --------------------------
	.section	.text.Hello,"ax",@progbits
	.align	128
        .global         Hello
        .type           Hello,@function
        .size           Hello,(.L_x_2 - Hello)
        .other          Hello,@"STO_CUDA_ENTRY STV_DEFAULT"
Hello:
.text.Hello:
[----:B------:R-:W0:Y:S08]  /*0000*/  LDC R1, c[0x0][0x37c] ;  /* 0x0000df00ff017b82 */ /* 0x000e300000000800 */
[----:B------:R-:W1:Y:S01]  /*0010*/  LDC.64 R2, c[0x0][0x380] ;  /* 0x0000e000ff027b82 */ /* 0x000e620000000a00 */
[----:B------:R-:W1:Y:S01]  /*0020*/  LDCU.64 UR4, c[0x0][0x358] ;  /* 0x00006b00ff0477ac */ /* 0x000e620008000a00 */
[----:B0-----:R-:W-:-:S06]  /*0030*/  VIADD R1, R1, 0xfffffff8 ;  /* 0xfffffff801017836 */ /* 0x001fcc0000000000 */
[----:B------:R-:W0:Y:S01]  /*0040*/  LDC.64 R10, c[0x0][0x388] ;  /* 0x0000e200ff0a7b82 */ /* 0x000e220000000a00 */
[----:B------:R-:W2:Y:S01]  /*0050*/  LDCU UR6, c[0x0][0x2f8] ;  /* 0x00005f00ff0677ac */ /* 0x000ea20008000800 */
[----:B------:R-:W3:Y:S01]  /*0060*/  LDCU.64 UR8, c[0x4][0x8] ;  /* 0x01000100ff0877ac */ /* 0x000ee20008000a00 */
[----:B-1----:R-:W4:Y:S02]  /*0070*/  LDG.E R8, desc[UR4][R2.64] ;  /* 0x0000000402087981 */ /* 0x002f24000c1e1900 */
[----:B----4-:R-:W-:-:S05]  /*0080*/  VIADD R8, R8, 0x1 ;  /* 0x0000000108087836 */ /* 0x010fca0000000000 */
[----:B0-----:R0:W-:Y:S04]  /*0090*/  STG.E desc[UR4][R10.64], R8 ;  /* 0x000000080a007986 */ /* 0x0011e8000c101904 */
[----:B------:R-:W4:Y:S01]  /*00a0*/  LDG.E R9, desc[UR4][R2.64+0x4] ;  /* 0x0000040402097981 */ /* 0x000f22000c1e1900 */
[----:B------:R-:W-:Y:S01]  /*00b0*/  MOV R0, 0x0 ;  /* 0x0000000000007802 */ /* 0x000fe20000000f00 */
[----:B---3--:R-:W-:Y:S01]  /*00c0*/  IMAD.U32 R4, RZ, RZ, UR8 ;  /* 0x00000008ff047e24 */ /* 0x008fe2000f8e00ff */
[----:B--2---:R-:W-:Y:S02]  /*00d0*/  IADD3 R6, P0, PT, R1, UR6, RZ ;  /* 0x0000000601067c10 */ /* 0x004fe4000ff1e0ff */
[----:B------:R0:W1:Y:S01]  /*00e0*/  LDC.64 R12, c[0x4][R0] ;  /* 0x01000000000c7b82 */ /* 0x0000620000000a00 */
[----:B------:R-:W-:-:S02]  /*00f0*/  MOV R5, UR9 ;  /* 0x0000000900057c02 */ /* 0x000fc40008000f00 */
[----:B----4-:R-:W-:-:S05]  /*0100*/  IADD3 R9, PT, PT, R9, 0x1, RZ ;  /* 0x0000000109097810 */ /* 0x010fca0007ffe0ff */
[----:B------:R0:W-:Y:S04]  /*0110*/  STL.64 [R1], R8 ;  /* 0x0000000801007387 */ /* 0x0001e80000100a00 */
[----:B------:R0:W-:Y:S01]  /*0120*/  STG.E desc[UR4][R10.64+0x4], R9 ;  /* 0x000004090a007986 */ /* 0x0001e2000c101904 */
[----:B------:R-:W2:Y:S02]  /*0130*/  LDCU UR4, c[0x0][0x2fc] ;  /* 0x00005f80ff0477ac */ /* 0x000ea40008000800 */
[----:B012---:R-:W-:-:S07]  /*0140*/  IMAD.X R7, RZ, RZ, UR4, P0 ;  /* 0x00000004ff077e24 */ /* 0x007fce00080e06ff */
[----:B------:R-:W-:-:S07]  /*0150*/  LEPC R20, `(.L_x_0) ;  /* 0x000000001014794e */ /* 0x000fce0000000000 */
[----:B------:R-:W-:Y:S05]  /*0160*/  CALL.ABS.NOINC R12 ;  /* 0x000000000c007343 */ /* 0x000fea0003c00000 */
.L_x_0:
[----:B------:R-:W-:Y:S05]  /*0170*/  WARPSYNC.ALL ;  /* 0x0000000000007948 */ /* 0x000fea0003800000 */
[----:B------:R-:W-:Y:S06]  /*0180*/  BAR.SYNC.DEFER_BLOCKING 0x0 ;  /* 0x0000000000007b1d */ /* 0x000fec0000010000 */
[----:B------:R-:W-:Y:S05]  /*0190*/  EXIT ;  /* 0x000000000000794d */ /* 0x000fea0003800000 */
.L_x_1:
[----:B------:R-:W-:-:S00]  /*01a0*/  BRA `(.L_x_1) ;  /* 0xfffffffc00fc7947 */ /* 0x000fc0000383ffff */
[----:B------:R-:W-:-:S00]  /*01b0*/  NOP ;  /* 0x0000000000007918 */ /* 0x000fc00000000000 */
        /* <DEDUP_REMOVED lines=12> */
.L_x_2:


//--------------------- .nv.global.init           --------------------------
	.section	.nv.global.init,"aw",@progbits
.nv.global.init:
	.type		$str,@object
	.size		$str,(.L_0 - $str)
$str:
        /*0000*/ 	.byte	0x48, 0x65, 0x6c, 0x6c, 0x6f, 0x20, 0x57, 0x6f, 0x72, 0x6c, 0x64, 0x20, 0x66, 0x72, 0x6f, 0x6d
        /*0010*/ 	.byte	0x20, 0x47, 0x50, 0x55, 0x20, 0x20, 0x0a, 0x25, 0x64, 0x20, 0x25, 0x64, 0x20, 0x00
.L_0:


//--------------------- .nv.shared.reserved.0     --------------------------
	.section	.nv.shared.reserved.0,"aw",@nobits
	.weak		__nv_reservedSMEM_offset_0_alias
	.size		__nv_reservedSMEM_offset_0_alias, 0, 64
	.other		__nv_reservedSMEM_offset_0_alias,@"STO_CUDA_RESERVED_SHARED STV_DEFAULT"
__nv_reservedSMEM_offset_0_alias:
	.zero		0
	.zero		64


//--------------------- .nv.constant0.Hello       --------------------------
	.section	.nv.constant0.Hello,"a",@progbits
	.sectionflags	@""
	.align	4
.nv.constant0.Hello:
	.zero		912


//--------------------- SYMBOLS --------------------------

	.type		.nv.reservedSmem.offset0,@object
	.size		.nv.reservedSmem.offset0,0x4
	.type		vprintf,@function
